//
// Generated by NVIDIA NVVM Compiler
//
// Compiler Build ID: CL-36424714
// Cuda compilation tools, release 13.0, V13.0.88
// Based on NVVM 20.0.0
//

.version 9.0
.target sm_100
.address_size 64

	// .globl	_Z5test1v

.visible .entry _Z5test1v()
{


	ret;

}
	// .globl	_Z5test2v
.visible .entry _Z5test2v()
{


	ret;

}
	// .globl	_Z5test3v
.visible .entry _Z5test3v()
{


	ret;

}
	// .globl	_Z5test4v
.visible .entry _Z5test4v()
{


	ret;

}


// ===== COMPILED SASS (sm_100) =====

	.target	sm_100

	.elftype	@"ET_EXEC"


//--------------------- .note.nv.tkinfo           --------------------------
	.section	.note.nv.tkinfo,"",@"SHT_NOTE"
	.sectionflags	@"SHF_NOTE_NV_TKINFO"
	.tkinfo
        /*0018*/ 	.word	0x00000002
        /*0030*/ 	.string	""
        /*0030*/ 	.string	"ptxas"
        /*0030*/ 	.string	"Cuda compilation tools, release 13.0, V13.0.88"
        /*0030*/ 	.string	"Build cuda_13.0.r13.0/compiler.36424714_0"
        /*0030*/ 	.string	"-arch sm_100 -m 64 "



//--------------------- .note.nv.cuinfo           --------------------------
	.section	.note.nv.cuinfo,"",@"SHT_NOTE"
	.sectionflags	@"SHF_NOTE_NV_CUINFO"
        /*0018*/ 	.short	0x0002
        /*001a*/ 	.short	0x0064
        /*001c*/ 	.short	0x0082
	.zero		2


//--------------------- .nv.info                  --------------------------
	.section	.nv.info,"",@"SHT_CUDA_INFO"
	.align	4


	//----- nvinfo : EIATTR_REGCOUNT
	.align		4
        /*0000*/ 	.byte	0x04, 0x2f
        /*0002*/ 	.short	(.L_1 - .L_0)
	.align		4
.L_0:
        /*0004*/ 	.word	index@(_Z5test1v)
        /*0008*/ 	.word	0x00000004


	//----- nvinfo : EIATTR_FRAME_SIZE
	.align		4
.L_1:
        /*000c*/ 	.byte	0x04, 0x11
        /*000e*/ 	.short	(.L_3 - .L_2)
	.align		4
.L_2:
        /*0010*/ 	.word	index@(_Z5test1v)
        /*0014*/ 	.word	0x00000000


	//----- nvinfo : EIATTR_REGCOUNT
	.align		4
.L_3:
        /*0018*/ 	.byte	0x04, 0x2f
        /*001a*/ 	.short	(.L_5 - .L_4)
	.align		4
.L_4:
        /*001c*/ 	.word	index@(_Z5test2v)
        /*0020*/ 	.word	0x00000004


	//----- nvinfo : EIATTR_FRAME_SIZE
	.align		4
.L_5:
        /*0024*/ 	.byte	0x04, 0x11
        /*0026*/ 	.short	(.L_7 - .L_6)
	.align		4
.L_6:
        /*0028*/ 	.word	index@(_Z5test2v)
        /*002c*/ 	.word	0x00000000


	//----- nvinfo : EIATTR_REGCOUNT
	.align		4
.L_7:
        /*0030*/ 	.byte	0x04, 0x2f
        /*0032*/ 	.short	(.L_9 - .L_8)
	.align		4
.L_8:
        /*0034*/ 	.word	index@(_Z5test3v)
        /*0038*/ 	.word	0x00000004


	//----- nvinfo : EIATTR_FRAME_SIZE
	.align		4
.L_9:
        /*003c*/ 	.byte	0x04, 0x11
        /*003e*/ 	.short	(.L_11 - .L_10)
	.align		4
.L_10:
        /*0040*/ 	.word	index@(_Z5test3v)
        /*0044*/ 	.word	0x00000000


	//----- nvinfo : EIATTR_REGCOUNT
	.align		4
.L_11:
        /*0048*/ 	.byte	0x04, 0x2f
        /*004a*/ 	.short	(.L_13 - .L_12)
	.align		4
.L_12:
        /*004c*/ 	.word	index@(_Z5test4v)
        /*0050*/ 	.word	0x00000004


	//----- nvinfo : EIATTR_FRAME_SIZE
	.align		4
.L_13:
        /*0054*/ 	.byte	0x04, 0x11
        /*0056*/ 	.short	(.L_15 - .L_14)
	.align		4
.L_14:
        /*0058*/ 	.word	index@(_Z5test4v)
        /*005c*/ 	.word	0x00000000


	//----- nvinfo : EIATTR_MIN_STACK_SIZE
	.align		4
.L_15:
        /*0060*/ 	.byte	0x04, 0x12
        /*0062*/ 	.short	(.L_17 - .L_16)
	.align		4
.L_16:
        /*0064*/ 	.word	index@(_Z5test4v)
        /*0068*/ 	.word	0x00000000


	//----- nvinfo : EIATTR_MIN_STACK_SIZE
	.align		4
.L_17:
        /*006c*/ 	.byte	0x04, 0x12
        /*006e*/ 	.short	(.L_19 - .L_18)
	.align		4
.L_18:
        /*0070*/ 	.word	index@(_Z5test3v)
        /*0074*/ 	.word	0x00000000


	//----- nvinfo : EIATTR_MIN_STACK_SIZE
	.align		4
.L_19:
        /*0078*/ 	.byte	0x04, 0x12
        /*007a*/ 	.short	(.L_21 - .L_20)
	.align		4
.L_20:
        /*007c*/ 	.word	index@(_Z5test2v)
        /*0080*/ 	.word	0x00000000


	//----- nvinfo : EIATTR_MIN_STACK_SIZE
	.align		4
.L_21:
        /*0084*/ 	.byte	0x04, 0x12
        /*0086*/ 	.short	(.L_23 - .L_22)
	.align		4
.L_22:
        /*0088*/ 	.word	index@(_Z5test1v)
        /*008c*/ 	.word	0x00000000
.L_23:


//--------------------- .nv.compat                --------------------------
	.section	.nv.compat,"",@"SHT_CUDA_COMPAT_INFO"
	.align	4
        /*0000*/ 	.byte	0x02, 0x09, 0x00, 0x00, 0x02, 0x02, 0x01, 0x00, 0x02, 0x05, 0x05, 0x00, 0x03, 0x07, 0x01, 0x01
        /*0010*/ 	.byte	0x02, 0x03, 0x00, 0x00, 0x02, 0x06, 0x01, 0x00, 0x04, 0x0b, 0x08, 0x00, 0x09, 0x00, 0x00, 0x00
        /*0020*/ 	.byte	0x00, 0x00, 0x00, 0x00


//--------------------- .nv.info._Z5test4v        --------------------------
	.section	.nv.info._Z5test4v,"",@"SHT_CUDA_INFO"
	.sectionflags	@""
	.align	4


	//----- nvinfo : EIATTR_CUDA_API_VERSION
	.align		4
        /*0000*/ 	.byte	0x04, 0x37
        /*0002*/ 	.short	(.L_25 - .L_24)
.L_24:
        /*0004*/ 	.word	0x00000082


	//----- nvinfo : EIATTR_SPARSE_MMA_MASK
	.align		4
.L_25:
        /*0008*/ 	.byte	0x03, 0x50
        /*000a*/ 	.short	0x0000


	//----- nvinfo : EIATTR_MAXREG_COUNT
	.align		4
        /*000c*/ 	.byte	0x03, 0x1b
        /*000e*/ 	.short	0x00ff


	//----- nvinfo : EIATTR_MERCURY_ISA_VERSION
	.align		4
        /*0010*/ 	.byte	0x03, 0x5f
        /*0012*/ 	.short	0x0101


	//----- nvinfo : EIATTR_VRC_CTA_INIT_COUNT
	.align		4
        /*0014*/ 	.byte	0x02, 0x4a
	.zero		1
	.zero		1


	//----- nvinfo : EIATTR_EXIT_INSTR_OFFSETS
	.align		4
        /*0018*/ 	.byte	0x04, 0x1c
        /*001a*/ 	.short	(.L_27 - .L_26)


	//   ....[0]....
.L_26:
        /*001c*/ 	.word	0x00000010


	//----- nvinfo : EIATTR_SW_WAR
	.align		4
.L_27:
        /*0020*/ 	.byte	0x04, 0x36
        /*0022*/ 	.short	(.L_29 - .L_28)
.L_28:
        /*0024*/ 	.word	0x00000008
.L_29:


//--------------------- .nv.info._Z5test3v        --------------------------
	.section	.nv.info._Z5test3v,"",@"SHT_CUDA_INFO"
	.sectionflags	@""
	.align	4


	//----- nvinfo : EIATTR_CUDA_API_VERSION
	.align		4
        /*0000*/ 	.byte	0x04, 0x37
        /*0002*/ 	.short	(.L_31 - .L_30)
.L_30:
        /*0004*/ 	.word	0x00000082


	//----- nvinfo : EIATTR_SPARSE_MMA_MASK
	.align		4
.L_31:
        /*0008*/ 	.byte	0x03, 0x50
        /*000a*/ 	.short	0x0000


	//----- nvinfo : EIATTR_MAXREG_COUNT
	.align		4
        /*000c*/ 	.byte	0x03, 0x1b
        /*000e*/ 	.short	0x00ff


	//----- nvinfo : EIATTR_MERCURY_ISA_VERSION
	.align		4
        /*0010*/ 	.byte	0x03, 0x5f
        /*0012*/ 	.short	0x0101


	//----- nvinfo : EIATTR_VRC_CTA_INIT_COUNT
	.align		4
        /*0014*/ 	.byte	0x02, 0x4a
	.zero		1
	.zero		1


	//----- nvinfo : EIATTR_EXIT_INSTR_OFFSETS
	.align		4
        /*0018*/ 	.byte	0x04, 0x1c
        /*001a*/ 	.short	(.L_33 - .L_32)


	//   ....[0]....
.L_32:
        /*001c*/ 	.word	0x00000010


	//----- nvinfo : EIATTR_SW_WAR
	.align		4
.L_33:
        /*0020*/ 	.byte	0x04, 0x36
        /*0022*/ 	.short	(.L_35 - .L_34)
.L_34:
        /*0024*/ 	.word	0x00000008
.L_35:


//--------------------- .nv.info._Z5test2v        --------------------------
	.section	.nv.info._Z5test2v,"",@"SHT_CUDA_INFO"
	.sectionflags	@""
	.align	4


	//----- nvinfo : EIATTR_CUDA_API_VERSION
	.align		4
        /*0000*/ 	.byte	0x04, 0x37
        /*0002*/ 	.short	(.L_37 - .L_36)
.L_36:
        /*0004*/ 	.word	0x00000082


	//----- nvinfo : EIATTR_SPARSE_MMA_MASK
	.align		4
.L_37:
        /*0008*/ 	.byte	0x03, 0x50
        /*000a*/ 	.short	0x0000


	//----- nvinfo : EIATTR_MAXREG_COUNT
	.align		4
        /*000c*/ 	.byte	0x03, 0x1b
        /*000e*/ 	.short	0x00ff


	//----- nvinfo : EIATTR_MERCURY_ISA_VERSION
	.align		4
        /*0010*/ 	.byte	0x03, 0x5f
        /*0012*/ 	.short	0x0101


	//----- nvinfo : EIATTR_VRC_CTA_INIT_COUNT
	.align		4
        /*0014*/ 	.byte	0x02, 0x4a
	.zero		1
	.zero		1


	//----- nvinfo : EIATTR_EXIT_INSTR_OFFSETS
	.align		4
        /*0018*/ 	.byte	0x04, 0x1c
        /*001a*/ 	.short	(.L_39 - .L_38)


	//   ....[0]....
.L_38:
        /*001c*/ 	.word	0x00000010


	//----- nvinfo : EIATTR_SW_WAR
	.align		4
.L_39:
        /*0020*/ 	.byte	0x04, 0x36
        /*0022*/ 	.short	(.L_41 - .L_40)
.L_40:
        /*0024*/ 	.word	0x00000008
.L_41:


//--------------------- .nv.info._Z5test1v        --------------------------
	.section	.nv.info._Z5test1v,"",@"SHT_CUDA_INFO"
	.sectionflags	@""
	.align	4


	//----- nvinfo : EIATTR_CUDA_API_VERSION
	.align		4
        /*0000*/ 	.byte	0x04, 0x37
        /*0002*/ 	.short	(.L_43 - .L_42)
.L_42:
        /*0004*/ 	.word	0x00000082


	//----- nvinfo : EIATTR_SPARSE_MMA_MASK
	.align		4
.L_43:
        /*0008*/ 	.byte	0x03, 0x50
        /*000a*/ 	.short	0x0000


	//----- nvinfo : EIATTR_MAXREG_COUNT
	.align		4
        /*000c*/ 	.byte	0x03, 0x1b
        /*000e*/ 	.short	0x00ff


	//----- nvinfo : EIATTR_MERCURY_ISA_VERSION
	.align		4
        /*0010*/ 	.byte	0x03, 0x5f
        /*0012*/ 	.short	0x0101


	//----- nvinfo : EIATTR_VRC_CTA_INIT_COUNT
	.align		4
        /*0014*/ 	.byte	0x02, 0x4a
	.zero		1
	.zero		1


	//----- nvinfo : EIATTR_EXIT_INSTR_OFFSETS
	.align		4
        /*0018*/ 	.byte	0x04, 0x1c
        /*001a*/ 	.short	(.L_45 - .L_44)


	//   ....[0]....
.L_44:
        /*001c*/ 	.word	0x00000010


	//----- nvinfo : EIATTR_SW_WAR
	.align		4
.L_45:
        /*0020*/ 	.byte	0x04, 0x36
        /*0022*/ 	.short	(.L_47 - .L_46)
.L_46:
        /*0024*/ 	.word	0x00000008
.L_47:


//--------------------- .nv.callgraph             --------------------------
	.section	.nv.callgraph,"",@"SHT_CUDA_CALLGRAPH"
	.align	4
	.sectionentsize	8
	.align		4
        /*0000*/ 	.word	0x00000000
	.align		4
        /*0004*/ 	.word	0xffffffff
	.align		4
        /*0008*/ 	.word	0x00000000
	.align		4
        /*000c*/ 	.word	0xfffffffe
	.align		4
        /*0010*/ 	.word	0x00000000
	.align		4
        /*0014*/ 	.word	0xfffffffd
	.align		4
        /*0018*/ 	.word	0x00000000
	.align		4
        /*001c*/ 	.word	0xfffffffc


//--------------------- .text._Z5test4v           --------------------------
	.section	.text._Z5test4v,"ax",@progbits
	.align	128
        .global         _Z5test4v
        .type           _Z5test4v,@function
        .size           _Z5test4v,(.L_x_4 - _Z5test4v)
        .other          _Z5test4v,@"STO_CUDA_ENTRY STV_DEFAULT"
_Z5test4v:
.text._Z5test4v:
[----:B------:R-:W-:Y:S01]  /*0000*/  LDC R1, c[0x0][0x37c] ;  /* 0x0000df00ff017b82 */ /* 0x000fe20000000800 */
[----:B------:R-:W-:Y:S05]  /*0010*/  EXIT ;  /* 0x000000000000794d */ /* 0x000fea0003800000 */
.L_x_0:
[----:B------:R-:W-:-:S00]  /*0020*/  BRA `(.L_x_0) ;  /* 0xfffffffc00fc7947 */ /* 0x000fc0000383ffff */
[----:B------:R-:W-:-:S00]  /*0030*/  NOP ;  /* 0x0000000000007918 */ /* 0x000fc00000000000 */
        /* <DEDUP_REMOVED lines=12> */
.L_x_4:


//--------------------- .text._Z5test3v           --------------------------
	.section	.text._Z5test3v,"ax",@progbits
	.align	128
        .global         _Z5test3v
        .type           _Z5test3v,@function
        .size           _Z5test3v,(.L_x_5 - _Z5test3v)
        .other          _Z5test3v,@"STO_CUDA_ENTRY STV_DEFAULT"
_Z5test3v:
.text._Z5test3v:
[----:B------:R-:W-:Y:S01]  /*0000*/  LDC R1, c[0x0][0x37c] ;  /* 0x0000df00ff017b82 */ /* 0x000fe20000000800 */
[----:B------:R-:W-:Y:S05]  /*0010*/  EXIT ;  /* 0x000000000000794d */ /* 0x000fea0003800000 */
.L_x_1:
        /* <DEDUP_REMOVED lines=14> */
.L_x_5:


//--------------------- .text._Z5test2v           --------------------------
	.section	.text._Z5test2v,"ax",@progbits
	.align	128
        .global         _Z5test2v
        .type           _Z5test2v,@function
        .size           _Z5test2v,(.L_x_6 - _Z5test2v)
        .other          _Z5test2v,@"STO_CUDA_ENTRY STV_DEFAULT"
_Z5test2v:
.text._Z5test2v:
[----:B------:R-:W-:Y:S01]  /*0000*/  LDC R1, c[0x0][0x37c] ;  /* 0x0000df00ff017b82 */ /* 0x000fe20000000800 */
[----:B------:R-:W-:Y:S05]  /*0010*/  EXIT ;  /* 0x000000000000794d */ /* 0x000fea0003800000 */
.L_x_2:
        /* <DEDUP_REMOVED lines=14> */
.L_x_6:


//--------------------- .text._Z5test1v           --------------------------
	.section	.text._Z5test1v,"ax",@progbits
	.align	128
        .global         _Z5test1v
        .type           _Z5test1v,@function
        .size           _Z5test1v,(.L_x_7 - _Z5test1v)
        .other          _Z5test1v,@"STO_CUDA_ENTRY STV_DEFAULT"
_Z5test1v:
.text._Z5test1v:
[----:B------:R-:W-:Y:S01]  /*0000*/  LDC R1, c[0x0][0x37c] ;  /* 0x0000df00ff017b82 */ /* 0x000fe20000000800 */
[----:B------:R-:W-:Y:S05]  /*0010*/  EXIT ;  /* 0x000000000000794d */ /* 0x000fea0003800000 */
.L_x_3:
        /* <DEDUP_REMOVED lines=14> */
.L_x_7:


//--------------------- .nv.shared.reserved.0     --------------------------
	.section	.nv.shared.reserved.0,"aw",@nobits
	.weak		__nv_reservedSMEM_offset_0_alias
	.size		__nv_reservedSMEM_offset_0_alias, 0, 64
	.other		__nv_reservedSMEM_offset_0_alias,@"STO_CUDA_RESERVED_SHARED STV_DEFAULT"
__nv_reservedSMEM_offset_0_alias:
	.zero		0
	.zero		64


//--------------------- .nv.constant0._Z5test4v   --------------------------
	.section	.nv.constant0._Z5test4v,"a",@progbits
	.sectionflags	@""
	.align	4
.nv.constant0._Z5test4v:
	.zero		896


//--------------------- .nv.constant0._Z5test3v   --------------------------
	.section	.nv.constant0._Z5test3v,"a",@progbits
	.sectionflags	@""
	.align	4
.nv.constant0._Z5test3v:
	.zero		896


//--------------------- .nv.constant0._Z5test2v   --------------------------
	.section	.nv.constant0._Z5test2v,"a",@progbits
	.sectionflags	@""
	.align	4
.nv.constant0._Z5test2v:
	.zero		896


//--------------------- .nv.constant0._Z5test1v   --------------------------
	.section	.nv.constant0._Z5test1v,"a",@progbits
	.sectionflags	@""
	.align	4
.nv.constant0._Z5test1v:
	.zero		896


//--------------------- SYMBOLS --------------------------

	.type		.nv.reservedSmem.offset0,@object
	.size		.nv.reservedSmem.offset0,0x4
